//
// Generated by NVIDIA NVVM Compiler
//
// Compiler Build ID: CL-36424714
// Cuda compilation tools, release 13.0, V13.0.88
// Based on NVVM 20.0.0
//

.version 9.0
.target sm_100
.address_size 64

	// .globl	_ZN3brt4cuda6kernel10add_kernelIfEEvPKT_S5_PS3_i

.visible .entry _ZN3brt4cuda6kernel10add_kernelIfEEvPKT_S5_PS3_i(
	.param .u64 .ptr .align 1 _ZN3brt4cuda6kernel10add_kernelIfEEvPKT_S5_PS3_i_param_0,
	.param .u64 .ptr .align 1 _ZN3brt4cuda6kernel10add_kernelIfEEvPKT_S5_PS3_i_param_1,
	.param .u64 .ptr .align 1 _ZN3brt4cuda6kernel10add_kernelIfEEvPKT_S5_PS3_i_param_2,
	.param .u32 _ZN3brt4cuda6kernel10add_kernelIfEEvPKT_S5_PS3_i_param_3
)
{
	.reg .pred 	%p<2>;
	.reg .b32 	%r<6>;
	.reg .b32 	%f<4>;
	.reg .b64 	%rd<11>;

	ld.param.u64 	%rd1, [_ZN3brt4cuda6kernel10add_kernelIfEEvPKT_S5_PS3_i_param_0];
	ld.param.u64 	%rd2, [_ZN3brt4cuda6kernel10add_kernelIfEEvPKT_S5_PS3_i_param_1];
	ld.param.u64 	%rd3, [_ZN3brt4cuda6kernel10add_kernelIfEEvPKT_S5_PS3_i_param_2];
	ld.param.u32 	%r2, [_ZN3brt4cuda6kernel10add_kernelIfEEvPKT_S5_PS3_i_param_3];
	mov.u32 	%r3, %ctaid.x;
	mov.u32 	%r4, %ntid.x;
	mov.u32 	%r5, %tid.x;
	mad.lo.s32 	%r1, %r3, %r4, %r5;
	setp.ge.s32 	%p1, %r1, %r2;
	@%p1 bra 	$L__BB0_2;
	cvta.to.global.u64 	%rd4, %rd1;
	cvta.to.global.u64 	%rd5, %rd2;
	cvta.to.global.u64 	%rd6, %rd3;
	mul.wide.s32 	%rd7, %r1, 4;
	add.s64 	%rd8, %rd4, %rd7;
	ld.global.f32 	%f1, [%rd8];
	add.s64 	%rd9, %rd5, %rd7;
	ld.global.f32 	%f2, [%rd9];
	add.f32 	%f3, %f1, %f2;
	add.s64 	%rd10, %rd6, %rd7;
	st.global.f32 	[%rd10], %f3;
$L__BB0_2:
	ret;

}
	// .globl	_ZN3brt4cuda6kernel10add_kernelIiEEvPKT_S5_PS3_i
.visible .entry _ZN3brt4cuda6kernel10add_kernelIiEEvPKT_S5_PS3_i(
	.param .u64 .ptr .align 1 _ZN3brt4cuda6kernel10add_kernelIiEEvPKT_S5_PS3_i_param_0,
	.param .u64 .ptr .align 1 _ZN3brt4cuda6kernel10add_kernelIiEEvPKT_S5_PS3_i_param_1,
	.param .u64 .ptr .align 1 _ZN3brt4cuda6kernel10add_kernelIiEEvPKT_S5_PS3_i_param_2,
	.param .u32 _ZN3brt4cuda6kernel10add_kernelIiEEvPKT_S5_PS3_i_param_3
)
{
	.reg .pred 	%p<2>;
	.reg .b32 	%r<9>;
	.reg .b64 	%rd<11>;

	ld.param.u64 	%rd1, [_ZN3brt4cuda6kernel10add_kernelIiEEvPKT_S5_PS3_i_param_0];
	ld.param.u64 	%rd2, [_ZN3brt4cuda6kernel10add_kernelIiEEvPKT_S5_PS3_i_param_1];
	ld.param.u64 	%rd3, [_ZN3brt4cuda6kernel10add_kernelIiEEvPKT_S5_PS3_i_param_2];
	ld.param.u32 	%r2, [_ZN3brt4cuda6kernel10add_kernelIiEEvPKT_S5_PS3_i_param_3];
	mov.u32 	%r3, %ctaid.x;
	mov.u32 	%r4, %ntid.x;
	mov.u32 	%r5, %tid.x;
	mad.lo.s32 	%r1, %r3, %r4, %r5;
	setp.ge.s32 	%p1, %r1, %r2;
	@%p1 bra 	$L__BB1_2;
	cvta.to.global.u64 	%rd4, %rd1;
	cvta.to.global.u64 	%rd5, %rd2;
	cvta.to.global.u64 	%rd6, %rd3;
	mul.wide.s32 	%rd7, %r1, 4;
	add.s64 	%rd8, %rd4, %rd7;
	ld.global.u32 	%r6, [%rd8];
	add.s64 	%rd9, %rd5, %rd7;
	ld.global.u32 	%r7, [%rd9];
	add.s32 	%r8, %r7, %r6;
	add.s64 	%rd10, %rd6, %rd7;
	st.global.u32 	[%rd10], %r8;
$L__BB1_2:
	ret;

}


// ===== COMPILED SASS (sm_100) =====

	.target	sm_100

	.elftype	@"ET_EXEC"


//--------------------- .note.nv.tkinfo           --------------------------
	.section	.note.nv.tkinfo,"",@"SHT_NOTE"
	.sectionflags	@"SHF_NOTE_NV_TKINFO"
	.tkinfo
        /*0018*/ 	.word	0x00000002
        /*0030*/ 	.string	""
        /*0030*/ 	.string	"ptxas"
        /*0030*/ 	.string	"Cuda compilation tools, release 13.0, V13.0.88"
        /*0030*/ 	.string	"Build cuda_13.0.r13.0/compiler.36424714_0"
        /*0030*/ 	.string	"-arch sm_100 -m 64 "



//--------------------- .note.nv.cuinfo           --------------------------
	.section	.note.nv.cuinfo,"",@"SHT_NOTE"
	.sectionflags	@"SHF_NOTE_NV_CUINFO"
        /*0018*/ 	.short	0x0002
        /*001a*/ 	.short	0x0064
        /*001c*/ 	.short	0x0082
	.zero		2


//--------------------- .nv.info                  --------------------------
	.section	.nv.info,"",@"SHT_CUDA_INFO"
	.align	4


	//----- nvinfo : EIATTR_REGCOUNT
	.align		4
        /*0000*/ 	.byte	0x04, 0x2f
        /*0002*/ 	.short	(.L_1 - .L_0)
	.align		4
.L_0:
        /*0004*/ 	.word	index@(_ZN3brt4cuda6kernel10add_kernelIfEEvPKT_S5_PS3_i)
        /*0008*/ 	.word	0x0000000c


	//----- nvinfo : EIATTR_FRAME_SIZE
	.align		4
.L_1:
        /*000c*/ 	.byte	0x04, 0x11
        /*000e*/ 	.short	(.L_3 - .L_2)
	.align		4
.L_2:
        /*0010*/ 	.word	index@(_ZN3brt4cuda6kernel10add_kernelIfEEvPKT_S5_PS3_i)
        /*0014*/ 	.word	0x00000000


	//----- nvinfo : EIATTR_REGCOUNT
	.align		4
.L_3:
        /*0018*/ 	.byte	0x04, 0x2f
        /*001a*/ 	.short	(.L_5 - .L_4)
	.align		4
.L_4:
        /*001c*/ 	.word	index@(_ZN3brt4cuda6kernel10add_kernelIiEEvPKT_S5_PS3_i)
        /*0020*/ 	.word	0x0000000c


	//----- nvinfo : EIATTR_FRAME_SIZE
	.align		4
.L_5:
        /*0024*/ 	.byte	0x04, 0x11
        /*0026*/ 	.short	(.L_7 - .L_6)
	.align		4
.L_6:
        /*0028*/ 	.word	index@(_ZN3brt4cuda6kernel10add_kernelIiEEvPKT_S5_PS3_i)
        /*002c*/ 	.word	0x00000000


	//----- nvinfo : EIATTR_MIN_STACK_SIZE
	.align		4
.L_7:
        /*0030*/ 	.byte	0x04, 0x12
        /*0032*/ 	.short	(.L_9 - .L_8)
	.align		4
.L_8:
        /*0034*/ 	.word	index@(_ZN3brt4cuda6kernel10add_kernelIiEEvPKT_S5_PS3_i)
        /*0038*/ 	.word	0x00000000


	//----- nvinfo : EIATTR_MIN_STACK_SIZE
	.align		4
.L_9:
        /*003c*/ 	.byte	0x04, 0x12
        /*003e*/ 	.short	(.L_11 - .L_10)
	.align		4
.L_10:
        /*0040*/ 	.word	index@(_ZN3brt4cuda6kernel10add_kernelIfEEvPKT_S5_PS3_i)
        /*0044*/ 	.word	0x00000000
.L_11:


//--------------------- .nv.compat                --------------------------
	.section	.nv.compat,"",@"SHT_CUDA_COMPAT_INFO"
	.align	4
        /*0000*/ 	.byte	0x02, 0x09, 0x00, 0x00, 0x02, 0x02, 0x01, 0x00, 0x02, 0x05, 0x05, 0x00, 0x03, 0x07, 0x01, 0x01
        /*0010*/ 	.byte	0x02, 0x03, 0x00, 0x00, 0x02, 0x06, 0x01, 0x00, 0x04, 0x0b, 0x08, 0x00, 0x09, 0x00, 0x00, 0x00
        /*0020*/ 	.byte	0x00, 0x00, 0x00, 0x00


//--------------------- .nv.info._ZN3brt4cuda6kernel10add_kernelIiEEvPKT_S5_PS3_i --------------------------
	.section	.nv.info._ZN3brt4cuda6kernel10add_kernelIiEEvPKT_S5_PS3_i,"",@"SHT_CUDA_INFO"
	.sectionflags	@""
	.align	4


	//----- nvinfo : EIATTR_CUDA_API_VERSION
	.align		4
        /*0000*/ 	.byte	0x04, 0x37
        /*0002*/ 	.short	(.L_13 - .L_12)
.L_12:
        /*0004*/ 	.word	0x00000082


	//----- nvinfo : EIATTR_KPARAM_INFO
	.align		4
.L_13:
        /*0008*/ 	.byte	0x04, 0x17
        /*000a*/ 	.short	(.L_15 - .L_14)
.L_14:
        /*000c*/ 	.word	0x00000000
        /*0010*/ 	.short	0x0003
        /*0012*/ 	.short	0x0018
        /*0014*/ 	.byte	0x00, 0xf0, 0x11, 0x00


	//----- nvinfo : EIATTR_KPARAM_INFO
	.align		4
.L_15:
        /*0018*/ 	.byte	0x04, 0x17
        /*001a*/ 	.short	(.L_17 - .L_16)
.L_16:
        /*001c*/ 	.word	0x00000000
        /*0020*/ 	.short	0x0002
        /*0022*/ 	.short	0x0010
        /*0024*/ 	.byte	0x00, 0xf5, 0x21, 0x00


	//----- nvinfo : EIATTR_KPARAM_INFO
	.align		4
.L_17:
        /*0028*/ 	.byte	0x04, 0x17
        /*002a*/ 	.short	(.L_19 - .L_18)
.L_18:
        /*002c*/ 	.word	0x00000000
        /*0030*/ 	.short	0x0001
        /*0032*/ 	.short	0x0008
        /*0034*/ 	.byte	0x00, 0xf5, 0x21, 0x00


	//----- nvinfo : EIATTR_KPARAM_INFO
	.align		4
.L_19:
        /*0038*/ 	.byte	0x04, 0x17
        /*003a*/ 	.short	(.L_21 - .L_20)
.L_20:
        /*003c*/ 	.word	0x00000000
        /*0040*/ 	.short	0x0000
        /*0042*/ 	.short	0x0000
        /*0044*/ 	.byte	0x00, 0xf5, 0x21, 0x00


	//----- nvinfo : EIATTR_SPARSE_MMA_MASK
	.align		4
.L_21:
        /*0048*/ 	.byte	0x03, 0x50
        /*004a*/ 	.short	0x0000


	//----- nvinfo : EIATTR_MAXREG_COUNT
	.align		4
        /*004c*/ 	.byte	0x03, 0x1b
        /*004e*/ 	.short	0x00ff


	//----- nvinfo : EIATTR_MERCURY_ISA_VERSION
	.align		4
        /*0050*/ 	.byte	0x03, 0x5f
        /*0052*/ 	.short	0x0101


	//----- nvinfo : EIATTR_VRC_CTA_INIT_COUNT
	.align		4
        /*0054*/ 	.byte	0x02, 0x4a
	.zero		1
	.zero		1


	//----- nvinfo : EIATTR_EXIT_INSTR_OFFSETS
	.align		4
        /*0058*/ 	.byte	0x04, 0x1c
        /*005a*/ 	.short	(.L_23 - .L_22)


	//   ....[0]....
.L_22:
        /*005c*/ 	.word	0x00000070


	//   ....[1]....
        /*0060*/ 	.word	0x00000130


	//----- nvinfo : EIATTR_CBANK_PARAM_SIZE
	.align		4
.L_23:
        /*0064*/ 	.byte	0x03, 0x19
        /*0066*/ 	.short	0x001c


	//----- nvinfo : EIATTR_PARAM_CBANK
	.align		4
        /*0068*/ 	.byte	0x04, 0x0a
        /*006a*/ 	.short	(.L_25 - .L_24)
	.align		4
.L_24:
        /*006c*/ 	.word	index@(.nv.constant0._ZN3brt4cuda6kernel10add_kernelIiEEvPKT_S5_PS3_i)
        /*0070*/ 	.short	0x0380
        /*0072*/ 	.short	0x001c


	//----- nvinfo : EIATTR_SW_WAR
	.align		4
.L_25:
        /*0074*/ 	.byte	0x04, 0x36
        /*0076*/ 	.short	(.L_27 - .L_26)
.L_26:
        /*0078*/ 	.word	0x00000008
.L_27:


//--------------------- .nv.info._ZN3brt4cuda6kernel10add_kernelIfEEvPKT_S5_PS3_i --------------------------
	.section	.nv.info._ZN3brt4cuda6kernel10add_kernelIfEEvPKT_S5_PS3_i,"",@"SHT_CUDA_INFO"
	.sectionflags	@""
	.align	4


	//----- nvinfo : EIATTR_CUDA_API_VERSION
	.align		4
        /*0000*/ 	.byte	0x04, 0x37
        /*0002*/ 	.short	(.L_29 - .L_28)
.L_28:
        /*0004*/ 	.word	0x00000082


	//----- nvinfo : EIATTR_KPARAM_INFO
	.align		4
.L_29:
        /*0008*/ 	.byte	0x04, 0x17
        /*000a*/ 	.short	(.L_31 - .L_30)
.L_30:
        /*000c*/ 	.word	0x00000000
        /*0010*/ 	.short	0x0003
        /*0012*/ 	.short	0x0018
        /*0014*/ 	.byte	0x00, 0xf0, 0x11, 0x00


	//----- nvinfo : EIATTR_KPARAM_INFO
	.align		4
.L_31:
        /*0018*/ 	.byte	0x04, 0x17
        /*001a*/ 	.short	(.L_33 - .L_32)
.L_32:
        /*001c*/ 	.word	0x00000000
        /*0020*/ 	.short	0x0002
        /*0022*/ 	.short	0x0010
        /*0024*/ 	.byte	0x00, 0xf5, 0x21, 0x00


	//----- nvinfo : EIATTR_KPARAM_INFO
	.align		4
.L_33:
        /*0028*/ 	.byte	0x04, 0x17
        /*002a*/ 	.short	(.L_35 - .L_34)
.L_34:
        /*002c*/ 	.word	0x00000000
        /*0030*/ 	.short	0x0001
        /*0032*/ 	.short	0x0008
        /*0034*/ 	.byte	0x00, 0xf5, 0x21, 0x00


	//----- nvinfo : EIATTR_KPARAM_INFO
	.align		4
.L_35:
        /*0038*/ 	.byte	0x04, 0x17
        /*003a*/ 	.short	(.L_37 - .L_36)
.L_36:
        /*003c*/ 	.word	0x00000000
        /*0040*/ 	.short	0x0000
        /*0042*/ 	.short	0x0000
        /*0044*/ 	.byte	0x00, 0xf5, 0x21, 0x00


	//----- nvinfo : EIATTR_SPARSE_MMA_MASK
	.align		4
.L_37:
        /*0048*/ 	.byte	0x03, 0x50
        /*004a*/ 	.short	0x0000


	//----- nvinfo : EIATTR_MAXREG_COUNT
	.align		4
        /*004c*/ 	.byte	0x03, 0x1b
        /*004e*/ 	.short	0x00ff


	//----- nvinfo : EIATTR_MERCURY_ISA_VERSION
	.align		4
        /*0050*/ 	.byte	0x03, 0x5f
        /*0052*/ 	.short	0x0101


	//----- nvinfo : EIATTR_VRC_CTA_INIT_COUNT
	.align		4
        /*0054*/ 	.byte	0x02, 0x4a
	.zero		1
	.zero		1


	//----- nvinfo : EIATTR_EXIT_INSTR_OFFSETS
	.align		4
        /*0058*/ 	.byte	0x04, 0x1c
        /*005a*/ 	.short	(.L_39 - .L_38)


	//   ....[0]....
.L_38:
        /*005c*/ 	.word	0x00000070


	//   ....[1]....
        /*0060*/ 	.word	0x00000130


	//----- nvinfo : EIATTR_CBANK_PARAM_SIZE
	.align		4
.L_39:
        /*0064*/ 	.byte	0x03, 0x19
        /*0066*/ 	.short	0x001c


	//----- nvinfo : EIATTR_PARAM_CBANK
	.align		4
        /*0068*/ 	.byte	0x04, 0x0a
        /*006a*/ 	.short	(.L_41 - .L_40)
	.align		4
.L_40:
        /*006c*/ 	.word	index@(.nv.constant0._ZN3brt4cuda6kernel10add_kernelIfEEvPKT_S5_PS3_i)
        /*0070*/ 	.short	0x0380
        /*0072*/ 	.short	0x001c


	//----- nvinfo : EIATTR_SW_WAR
	.align		4
.L_41:
        /*0074*/ 	.byte	0x04, 0x36
        /*0076*/ 	.short	(.L_43 - .L_42)
.L_42:
        /*0078*/ 	.word	0x00000008
.L_43:


//--------------------- .nv.callgraph             --------------------------
	.section	.nv.callgraph,"",@"SHT_CUDA_CALLGRAPH"
	.align	4
	.sectionentsize	8
	.align		4
        /*0000*/ 	.word	0x00000000
	.align		4
        /*0004*/ 	.word	0xffffffff
	.align		4
        /*0008*/ 	.word	0x00000000
	.align		4
        /*000c*/ 	.word	0xfffffffe
	.align		4
        /*0010*/ 	.word	0x00000000
	.align		4
        /*0014*/ 	.word	0xfffffffd
	.align		4
        /*0018*/ 	.word	0x00000000
	.align		4
        /*001c*/ 	.word	0xfffffffc


//--------------------- .text._ZN3brt4cuda6kernel10add_kernelIiEEvPKT_S5_PS3_i --------------------------
	.section	.text._ZN3brt4cuda6kernel10add_kernelIiEEvPKT_S5_PS3_i,"ax",@progbits
	.align	128
        .global         _ZN3brt4cuda6kernel10add_kernelIiEEvPKT_S5_PS3_i
        .type           _ZN3brt4cuda6kernel10add_kernelIiEEvPKT_S5_PS3_i,@function
        .size           _ZN3brt4cuda6kernel10add_kernelIiEEvPKT_S5_PS3_i,(.L_x_2 - _ZN3brt4cuda6kernel10add_kernelIiEEvPKT_S5_PS3_i)
        .other          _ZN3brt4cuda6kernel10add_kernelIiEEvPKT_S5_PS3_i,@"STO_CUDA_ENTRY STV_DEFAULT"
_ZN3brt4cuda6kernel10add_kernelIiEEvPKT_S5_PS3_i:
.text._ZN3brt4cuda6kernel10add_kernelIiEEvPKT_S5_PS3_i:
[----:B------:R-:W-:Y:S01]  /*0000*/  LDC R1, c[0x0][0x37c] ;  /* 0x0000df00ff017b82 */ /* 0x000fe20000000800 */
[----:B------:R-:W0:Y:S07]  /*0010*/  S2R R0, SR_TID.X ;  /* 0x0000000000007919 */ /* 0x000e2e0000002100 */
[----:B------:R-:W0:Y:S01]  /*0020*/  S2UR UR4, SR_CTAID.X ;  /* 0x00000000000479c3 */ /* 0x000e220000002500 */
[----:B------:R-:W1:Y:S07]  /*0030*/  LDCU UR5, c[0x0][0x398] ;  /* 0x00007300ff0577ac */ /* 0x000e6e0008000800 */
[----:B------:R-:W0:Y:S02]  /*0040*/  LDC R9, c[0x0][0x360] ;  /* 0x0000d800ff097b82 */ /* 0x000e240000000800 */
[----:B0-----:R-:W-:-:S05]  /*0050*/  IMAD R9, R9, UR4, R0 ;  /* 0x0000000409097c24 */ /* 0x001fca000f8e0200 */
[----:B-1----:R-:W-:-:S13]  /*0060*/  ISETP.GE.AND P0, PT, R9, UR5, PT ;  /* 0x0000000509007c0c */ /* 0x002fda000bf06270 */
[----:B------:R-:W-:Y:S05]  /*0070*/  @P0 EXIT ;  /* 0x000000000000094d */ /* 0x000fea0003800000 */
[----:B------:R-:W0:Y:S01]  /*0080*/  LDC.64 R2, c[0x0][0x380] ;  /* 0x0000e000ff027b82 */ /* 0x000e220000000a00 */
[----:B------:R-:W1:Y:S07]  /*0090*/  LDCU.64 UR4, c[0x0][0x358] ;  /* 0x00006b00ff0477ac */ /* 0x000e6e0008000a00 */
[----:B------:R-:W2:Y:S08]  /*00a0*/  LDC.64 R4, c[0x0][0x388] ;  /* 0x0000e200ff047b82 */ /* 0x000eb00000000a00 */
[----:B------:R-:W3:Y:S01]  /*00b0*/  LDC.64 R6, c[0x0][0x390] ;  /* 0x0000e400ff067b82 */ /* 0x000ee20000000a00 */
[----:B0-----:R-:W-:-:S06]  /*00c0*/  IMAD.WIDE R2, R9, 0x4, R2 ;  /* 0x0000000409027825 */ /* 0x001fcc00078e0202 */
[----:B-1----:R-:W4:Y:S01]  /*00d0*/  LDG.E R2, desc[UR4][R2.64] ;  /* 0x0000000402027981 */ /* 0x002f22000c1e1900 */
[----:B--2---:R-:W-:-:S06]  /*00e0*/  IMAD.WIDE R4, R9, 0x4, R4 ;  /* 0x0000000409047825 */ /* 0x004fcc00078e0204 */
[----:B------:R-:W4:Y:S01]  /*00f0*/  LDG.E R5, desc[UR4][R4.64] ;  /* 0x0000000404057981 */ /* 0x000f22000c1e1900 */
[----:B---3--:R-:W-:Y:S01]  /*0100*/  IMAD.WIDE R6, R9, 0x4, R6 ;  /* 0x0000000409067825 */ /* 0x008fe200078e0206 */
[----:B----4-:R-:W-:-:S05]  /*0110*/  IADD3 R9, PT, PT, R2, R5, RZ ;  /* 0x0000000502097210 */ /* 0x010fca0007ffe0ff */
[----:B------:R-:W-:Y:S01]  /*0120*/  STG.E desc[UR4][R6.64], R9 ;  /* 0x0000000906007986 */ /* 0x000fe2000c101904 */
[----:B------:R-:W-:Y:S05]  /*0130*/  EXIT ;  /* 0x000000000000794d */ /* 0x000fea0003800000 */
.L_x_0:
[----:B------:R-:W-:-:S00]  /*0140*/  BRA `(.L_x_0) ;  /* 0xfffffffc00fc7947 */ /* 0x000fc0000383ffff */
[----:B------:R-:W-:-:S00]  /*0150*/  NOP ;  /* 0x0000000000007918 */ /* 0x000fc00000000000 */
        /* <DEDUP_REMOVED lines=10> */
.L_x_2:


//--------------------- .text._ZN3brt4cuda6kernel10add_kernelIfEEvPKT_S5_PS3_i --------------------------
	.section	.text._ZN3brt4cuda6kernel10add_kernelIfEEvPKT_S5_PS3_i,"ax",@progbits
	.align	128
        .global         _ZN3brt4cuda6kernel10add_kernelIfEEvPKT_S5_PS3_i
        .type           _ZN3brt4cuda6kernel10add_kernelIfEEvPKT_S5_PS3_i,@function
        .size           _ZN3brt4cuda6kernel10add_kernelIfEEvPKT_S5_PS3_i,(.L_x_3 - _ZN3brt4cuda6kernel10add_kernelIfEEvPKT_S5_PS3_i)
        .other          _ZN3brt4cuda6kernel10add_kernelIfEEvPKT_S5_PS3_i,@"STO_CUDA_ENTRY STV_DEFAULT"
_ZN3brt4cuda6kernel10add_kernelIfEEvPKT_S5_PS3_i:
.text._ZN3brt4cuda6kernel10add_kernelIfEEvPKT_S5_PS3_i:
        /* <DEDUP_REMOVED lines=16> */
[----:B---3--:R-:W-:-:S04]  /*0100*/  IMAD.WIDE R6, R9, 0x4, R6 ;  /* 0x0000000409067825 */ /* 0x008fc800078e0206 */
[----:B----4-:R-:W-:-:S05]  /*0110*/  FADD R9, R2, R5 ;  /* 0x0000000502097221 */ /* 0x010fca0000000000 */
[----:B------:R-:W-:Y:S01]  /*0120*/  STG.E desc[UR4][R6.64], R9 ;  /* 0x0000000906007986 */ /* 0x000fe2000c101904 */
[----:B------:R-:W-:Y:S05]  /*0130*/  EXIT ;  /* 0x000000000000794d */ /* 0x000fea0003800000 */
.L_x_1:
        /* <DEDUP_REMOVED lines=12> */
.L_x_3:


//--------------------- .nv.shared.reserved.0     --------------------------
	.section	.nv.shared.reserved.0,"aw",@nobits
	.weak		__nv_reservedSMEM_offset_0_alias
	.size		__nv_reservedSMEM_offset_0_alias, 0, 64
	.other		__nv_reservedSMEM_offset_0_alias,@"STO_CUDA_RESERVED_SHARED STV_DEFAULT"
__nv_reservedSMEM_offset_0_alias:
	.zero		0
	.zero		64


//--------------------- .nv.constant0._ZN3brt4cuda6kernel10add_kernelIiEEvPKT_S5_PS3_i --------------------------
	.section	.nv.constant0._ZN3brt4cuda6kernel10add_kernelIiEEvPKT_S5_PS3_i,"a",@progbits
	.sectionflags	@""
	.align	4
.nv.constant0._ZN3brt4cuda6kernel10add_kernelIiEEvPKT_S5_PS3_i:
	.zero		924


//--------------------- .nv.constant0._ZN3brt4cuda6kernel10add_kernelIfEEvPKT_S5_PS3_i --------------------------
	.section	.nv.constant0._ZN3brt4cuda6kernel10add_kernelIfEEvPKT_S5_PS3_i,"a",@progbits
	.sectionflags	@""
	.align	4
.nv.constant0._ZN3brt4cuda6kernel10add_kernelIfEEvPKT_S5_PS3_i:
	.zero		924


//--------------------- SYMBOLS --------------------------

	.type		.nv.reservedSmem.offset0,@object
	.size		.nv.reservedSmem.offset0,0x4
